







.version 5.0
.target sm_61
.address_size 64


.global .align 8 .b8 _ZTVSt9basic_iosIcSt11char_traitsIcEE[32];
.global .align 8 .b8 _ZTTSo[8];
.global .align 8 .b8 _ZTVSt15basic_streambufIcSt11char_traitsIcEE[128];
.global .align 8 .b8 _ZTVNSt7__cxx1115basic_stringbufIcSt11char_traitsIcESaIcEEE[128];
.global .align 8 .b8 _ZTTNSt7__cxx1119basic_ostringstreamIcSt11char_traitsIcESaIcEEE[8];
.global .align 8 .b8 _ZTVN10__cxxabiv119__pointer_type_infoE[8];
.global .align 8 .b8 _ZTVN10__cxxabiv120__function_type_infoE[8];
.global .align 8 .b8 _ZTVN10__cxxabiv117__class_type_infoE[8];
.global .align 8 .b8 _ZTVN10__cxxabiv120__si_class_type_infoE[8];
.global .align 8 .b8 _ZTVN3c105ErrorE[40];
.global .align 8 .b8 _ZTVN3c1020intrusive_ptr_targetE[40];
.global .align 8 .b8 _ZTVN3c1011StorageImplE[40];
.global .align 8 .b8 _ZTVN6caffe28OperatorINS_11CUDAContextEEE[136];
.global .align 8 .b8 _ZTVN6caffe28OneHotOpINS_11CUDAContextEEE[136];

.visible .entry _ZN6caffe214OneHotOpKernelEllPKlPf(
.param .u64 _ZN6caffe214OneHotOpKernelEllPKlPf_param_0,
.param .u64 _ZN6caffe214OneHotOpKernelEllPKlPf_param_1,
.param .u64 _ZN6caffe214OneHotOpKernelEllPKlPf_param_2,
.param .u64 _ZN6caffe214OneHotOpKernelEllPKlPf_param_3
)
{
.reg .pred %p<3>;
.reg .b32 %r<8>;
.reg .b64 %rd<19>;


ld.param.u64 %rd7, [_ZN6caffe214OneHotOpKernelEllPKlPf_param_0];
ld.param.u64 %rd8, [_ZN6caffe214OneHotOpKernelEllPKlPf_param_1];
ld.param.u64 %rd9, [_ZN6caffe214OneHotOpKernelEllPKlPf_param_2];
ld.param.u64 %rd10, [_ZN6caffe214OneHotOpKernelEllPKlPf_param_3];
mov.u32 %r1, %ntid.x;
mov.u32 %r2, %ctaid.x;
mov.u32 %r3, %tid.x;
mad.lo.s32 %r4, %r1, %r2, %r3;
cvt.u64.u32	%rd18, %r4;
setp.ge.u64	%p1, %rd18, %rd7;
@%p1 bra BB0_3;

cvta.to.global.u64 %rd2, %rd10;
cvta.to.global.u64 %rd3, %rd9;
mov.u32 %r5, %nctaid.x;
mul.lo.s32 %r6, %r5, %r1;
cvt.u64.u32	%rd4, %r6;

BB0_2:
shl.b64 %rd11, %rd18, 3;
add.s64 %rd12, %rd3, %rd11;
ld.global.u64 %rd13, [%rd12];
mul.lo.s64 %rd14, %rd18, %rd8;
add.s64 %rd15, %rd13, %rd14;
shl.b64 %rd16, %rd15, 2;
add.s64 %rd17, %rd2, %rd16;
mov.u32 %r7, 1065353216;
st.global.u32 [%rd17], %r7;
add.s64 %rd18, %rd4, %rd18;
setp.lt.u64	%p2, %rd18, %rd7;
@%p2 bra BB0_2;

BB0_3:
ret;
}




// ===== COMPILED SASS (sm_100) =====

	.target	sm_100

	.elftype	@"ET_EXEC"


//--------------------- .note.nv.tkinfo           --------------------------
	.section	.note.nv.tkinfo,"",@"SHT_NOTE"
	.sectionflags	@"SHF_NOTE_NV_TKINFO"
	.tkinfo
        /*0018*/ 	.word	0x00000002
        /*0030*/ 	.string	""
        /*0030*/ 	.string	"ptxas"
        /*0030*/ 	.string	"Cuda compilation tools, release 13.0, V13.0.88"
        /*0030*/ 	.string	"Build cuda_13.0.r13.0/compiler.36424714_0"
        /*0030*/ 	.string	"-arch sm_100 "



//--------------------- .note.nv.cuinfo           --------------------------
	.section	.note.nv.cuinfo,"",@"SHT_NOTE"
	.sectionflags	@"SHF_NOTE_NV_CUINFO"
        /*0018*/ 	.short	0x0002
        /*001a*/ 	.short	0x003d
        /*001c*/ 	.short	0x0082
	.zero		2


//--------------------- .nv.info                  --------------------------
	.section	.nv.info,"",@"SHT_CUDA_INFO"
	.align	4


	//----- nvinfo : EIATTR_REGCOUNT
	.align		4
        /*0000*/ 	.byte	0x04, 0x2f
        /*0002*/ 	.short	(.L_15 - .L_14)
	.align		4
.L_14:
        /*0004*/ 	.word	index@(_ZN6caffe214OneHotOpKernelEllPKlPf)
        /*0008*/ 	.word	0x0000000c


	//----- nvinfo : EIATTR_FRAME_SIZE
	.align		4
.L_15:
        /*000c*/ 	.byte	0x04, 0x11
        /*000e*/ 	.short	(.L_17 - .L_16)
	.align		4
.L_16:
        /*0010*/ 	.word	index@(_ZN6caffe214OneHotOpKernelEllPKlPf)
        /*0014*/ 	.word	0x00000000


	//----- nvinfo : EIATTR_MIN_STACK_SIZE
	.align		4
.L_17:
        /*0018*/ 	.byte	0x04, 0x12
        /*001a*/ 	.short	(.L_19 - .L_18)
	.align		4
.L_18:
        /*001c*/ 	.word	index@(_ZN6caffe214OneHotOpKernelEllPKlPf)
        /*0020*/ 	.word	0x00000000
.L_19:


//--------------------- .nv.compat                --------------------------
	.section	.nv.compat,"",@"SHT_CUDA_COMPAT_INFO"
	.align	4
        /*0000*/ 	.byte	0x02, 0x09, 0x00, 0x00, 0x02, 0x02, 0x01, 0x00, 0x02, 0x05, 0x05, 0x00, 0x03, 0x07, 0x01, 0x01
        /*0010*/ 	.byte	0x02, 0x03, 0x00, 0x00, 0x02, 0x06, 0x01, 0x00, 0x04, 0x0b, 0x08, 0x00, 0x09, 0x00, 0x00, 0x00
        /*0020*/ 	.byte	0x00, 0x00, 0x00, 0x00


//--------------------- .nv.info._ZN6caffe214OneHotOpKernelEllPKlPf --------------------------
	.section	.nv.info._ZN6caffe214OneHotOpKernelEllPKlPf,"",@"SHT_CUDA_INFO"
	.sectionflags	@""
	.align	4


	//----- nvinfo : EIATTR_CUDA_API_VERSION
	.align		4
        /*0000*/ 	.byte	0x04, 0x37
        /*0002*/ 	.short	(.L_21 - .L_20)
.L_20:
        /*0004*/ 	.word	0x00000082


	//----- nvinfo : EIATTR_KPARAM_INFO
	.align		4
.L_21:
        /*0008*/ 	.byte	0x04, 0x17
        /*000a*/ 	.short	(.L_23 - .L_22)
.L_22:
        /*000c*/ 	.word	0x00000000
        /*0010*/ 	.short	0x0003
        /*0012*/ 	.short	0x0018
        /*0014*/ 	.byte	0x00, 0xf0, 0x21, 0x00


	//----- nvinfo : EIATTR_KPARAM_INFO
	.align		4
.L_23:
        /*0018*/ 	.byte	0x04, 0x17
        /*001a*/ 	.short	(.L_25 - .L_24)
.L_24:
        /*001c*/ 	.word	0x00000000
        /*0020*/ 	.short	0x0002
        /*0022*/ 	.short	0x0010
        /*0024*/ 	.byte	0x00, 0xf0, 0x21, 0x00


	//----- nvinfo : EIATTR_KPARAM_INFO
	.align		4
.L_25:
        /*0028*/ 	.byte	0x04, 0x17
        /*002a*/ 	.short	(.L_27 - .L_26)
.L_26:
        /*002c*/ 	.word	0x00000000
        /*0030*/ 	.short	0x0001
        /*0032*/ 	.short	0x0008
        /*0034*/ 	.byte	0x00, 0xf0, 0x21, 0x00


	//----- nvinfo : EIATTR_KPARAM_INFO
	.align		4
.L_27:
        /*0038*/ 	.byte	0x04, 0x17
        /*003a*/ 	.short	(.L_29 - .L_28)
.L_28:
        /*003c*/ 	.word	0x00000000
        /*0040*/ 	.short	0x0000
        /*0042*/ 	.short	0x0000
        /*0044*/ 	.byte	0x00, 0xf0, 0x21, 0x00


	//----- nvinfo : EIATTR_SPARSE_MMA_MASK
	.align		4
.L_29:
        /*0048*/ 	.byte	0x03, 0x50
        /*004a*/ 	.short	0x0000


	//----- nvinfo : EIATTR_MAXREG_COUNT
	.align		4
        /*004c*/ 	.byte	0x03, 0x1b
        /*004e*/ 	.short	0x00ff


	//----- nvinfo : EIATTR_MERCURY_ISA_VERSION
	.align		4
        /*0050*/ 	.byte	0x03, 0x5f
        /*0052*/ 	.short	0x0101


	//----- nvinfo : EIATTR_VRC_CTA_INIT_COUNT
	.align		4
        /*0054*/ 	.byte	0x02, 0x4a
	.zero		1
	.zero		1


	//----- nvinfo : EIATTR_EXIT_INSTR_OFFSETS
	.align		4
        /*0058*/ 	.byte	0x04, 0x1c
        /*005a*/ 	.short	(.L_31 - .L_30)


	//   ....[0]....
.L_30:
        /*005c*/ 	.word	0x00000080


	//   ....[1]....
        /*0060*/ 	.word	0x000001f0


	//----- nvinfo : EIATTR_CRS_STACK_SIZE
	.align		4
.L_31:
        /*0064*/ 	.byte	0x04, 0x1e
        /*0066*/ 	.short	(.L_33 - .L_32)
.L_32:
        /*0068*/ 	.word	0x00000000


	//----- nvinfo : EIATTR_CBANK_PARAM_SIZE
	.align		4
.L_33:
        /*006c*/ 	.byte	0x03, 0x19
        /*006e*/ 	.short	0x0020


	//----- nvinfo : EIATTR_PARAM_CBANK
	.align		4
        /*0070*/ 	.byte	0x04, 0x0a
        /*0072*/ 	.short	(.L_35 - .L_34)
	.align		4
.L_34:
        /*0074*/ 	.word	index@(.nv.constant0._ZN6caffe214OneHotOpKernelEllPKlPf)
        /*0078*/ 	.short	0x0380
        /*007a*/ 	.short	0x0020


	//----- nvinfo : EIATTR_SW_WAR
	.align		4
.L_35:
        /*007c*/ 	.byte	0x04, 0x36
        /*007e*/ 	.short	(.L_37 - .L_36)
.L_36:
        /*0080*/ 	.word	0x00000008
.L_37:


//--------------------- .nv.callgraph             --------------------------
	.section	.nv.callgraph,"",@"SHT_CUDA_CALLGRAPH"
	.align	4
	.sectionentsize	8
	.align		4
        /*0000*/ 	.word	0x00000000
	.align		4
        /*0004*/ 	.word	0xffffffff
	.align		4
        /*0008*/ 	.word	0x00000000
	.align		4
        /*000c*/ 	.word	0xfffffffe
	.align		4
        /*0010*/ 	.word	0x00000000
	.align		4
        /*0014*/ 	.word	0xfffffffd
	.align		4
        /*0018*/ 	.word	0x00000000
	.align		4
        /*001c*/ 	.word	0xfffffffc


//--------------------- .nv.constant4             --------------------------
	.section	.nv.constant4,"a",@progbits
	.align	8
	.align		8
.nv.constant4:
        /*0000*/ 	.dword	_ZTVSt9basic_iosIcSt11char_traitsIcEE
	.align		8
        /*0008*/ 	.dword	_ZTTSo
	.align		8
        /*0010*/ 	.dword	_ZTVSt15basic_streambufIcSt11char_traitsIcEE
	.align		8
        /*0018*/ 	.dword	_ZTVNSt7__cxx1115basic_stringbufIcSt11char_traitsIcESaIcEEE
	.align		8
        /*0020*/ 	.dword	_ZTTNSt7__cxx1119basic_ostringstreamIcSt11char_traitsIcESaIcEEE
	.align		8
        /*0028*/ 	.dword	_ZTVN10__cxxabiv119__pointer_type_infoE
	.align		8
        /*0030*/ 	.dword	_ZTVN10__cxxabiv120__function_type_infoE
	.align		8
        /*0038*/ 	.dword	_ZTVN10__cxxabiv117__class_type_infoE
	.align		8
        /*0040*/ 	.dword	_ZTVN10__cxxabiv120__si_class_type_infoE
	.align		8
        /*0048*/ 	.dword	_ZTVN3c105ErrorE
	.align		8
        /*0050*/ 	.dword	_ZTVN3c1020intrusive_ptr_targetE
	.align		8
        /*0058*/ 	.dword	_ZTVN3c1011StorageImplE
	.align		8
        /*0060*/ 	.dword	_ZTVN6caffe28OperatorINS_11CUDAContextEEE
	.align		8
        /*0068*/ 	.dword	_ZTVN6caffe28OneHotOpINS_11CUDAContextEEE


//--------------------- .text._ZN6caffe214OneHotOpKernelEllPKlPf --------------------------
	.section	.text._ZN6caffe214OneHotOpKernelEllPKlPf,"ax",@progbits
	.align	128
        .global         _ZN6caffe214OneHotOpKernelEllPKlPf
        .type           _ZN6caffe214OneHotOpKernelEllPKlPf,@function
        .size           _ZN6caffe214OneHotOpKernelEllPKlPf,(.L_x_2 - _ZN6caffe214OneHotOpKernelEllPKlPf)
        .other          _ZN6caffe214OneHotOpKernelEllPKlPf,@"STO_CUDA_ENTRY STV_DEFAULT"
_ZN6caffe214OneHotOpKernelEllPKlPf:
.text._ZN6caffe214OneHotOpKernelEllPKlPf:
[----:B------:R-:W-:Y:S01]  /*0000*/  LDC R1, c[0x0][0x37c] ;  /* 0x0000df00ff017b82 */ /* 0x000fe20000000800 */
[----:B------:R-:W0:Y:S01]  /*0010*/  S2R R0, SR_CTAID.X ;  /* 0x0000000000007919 */ /* 0x000e220000002500 */
[----:B------:R-:W0:Y:S01]  /*0020*/  LDCU UR4, c[0x0][0x360] ;  /* 0x00006c00ff0477ac */ /* 0x000e220008000800 */
[----:B------:R-:W0:Y:S01]  /*0030*/  S2R R3, SR_TID.X ;  /* 0x0000000000037919 */ /* 0x000e220000002100 */
[----:B------:R-:W1:Y:S01]  /*0040*/  LDCU.64 UR8, c[0x0][0x380] ;  /* 0x00007000ff0877ac */ /* 0x000e620008000a00 */
[----:B0-----:R-:W-:-:S05]  /*0050*/  IMAD R0, R0, UR4, R3 ;  /* 0x0000000400007c24 */ /* 0x001fca000f8e0203 */
[----:B-1----:R-:W-:-:S04]  /*0060*/  ISETP.GE.U32.AND P0, PT, R0, UR8, PT ;  /* 0x0000000800007c0c */ /* 0x002fc8000bf06070 */
[----:B------:R-:W-:-:S13]  /*0070*/  ISETP.GE.U32.AND.EX P0, PT, RZ, UR9, PT, P0 ;  /* 0x00000009ff007c0c */ /* 0x000fda000bf06100 */
[----:B------:R-:W-:Y:S05]  /*0080*/  @P0 EXIT ;  /* 0x000000000000094d */ /* 0x000fea0003800000 */
[----:B------:R-:W0:Y:S01]  /*0090*/  LDCU UR5, c[0x0][0x370] ;  /* 0x00006e00ff0577ac */ /* 0x000e220008000800 */
[----:B------:R-:W-:Y:S01]  /*00a0*/  IMAD.MOV.U32 R9, RZ, RZ, RZ ;  /* 0x000000ffff097224 */ /* 0x000fe200078e00ff */
[----:B------:R-:W1:Y:S01]  /*00b0*/  LDCU.64 UR6, c[0x0][0x358] ;  /* 0x00006b00ff0677ac */ /* 0x000e620008000a00 */
[----:B------:R-:W2:Y:S01]  /*00c0*/  LDCU.64 UR10, c[0x0][0x388] ;  /* 0x00007100ff0a77ac */ /* 0x000ea20008000a00 */
[----:B------:R-:W3:Y:S01]  /*00d0*/  LDCU.128 UR12, c[0x0][0x390] ;  /* 0x00007200ff0c77ac */ /* 0x000ee20008000c00 */
[----:B0-----:R-:W-:-:S12]  /*00e0*/  UIMAD UR4, UR4, UR5, URZ ;  /* 0x00000005040472a4 */ /* 0x001fd8000f8e02ff */
.L_x_0:
[----:B---3--:R-:W-:-:S04]  /*00f0*/  LEA R2, P0, R0, UR12, 0x3 ;  /* 0x0000000c00027c11 */ /* 0x008fc8000f8018ff */
[----:B------:R-:W-:-:S06]  /*0100*/  LEA.HI.X R3, R0, UR13, R9, 0x3, P0 ;  /* 0x0000000d00037c11 */ /* 0x000fcc00080f1c09 */
[----:B-1----:R-:W3:Y:S01]  /*0110*/  LDG.E.64 R2, desc[UR6][R2.64] ;  /* 0x0000000602027981 */ /* 0x002ee2000c1e1b00 */
[----:B--2---:R-:W-:-:S04]  /*0120*/  IMAD R5, R9, UR10, RZ ;  /* 0x0000000a09057c24 */ /* 0x004fc8000f8e02ff */
[C---:B------:R-:W-:Y:S02]  /*0130*/  IMAD R7, R0.reuse, UR11, R5 ;  /* 0x0000000b00077c24 */ /* 0x040fe4000f8e0205 */
[----:B---3--:R-:W-:-:S04]  /*0140*/  IMAD.WIDE.U32 R4, R0, UR10, R2 ;  /* 0x0000000a00047c25 */ /* 0x008fc8000f8e0002 */
[----:B------:R-:W-:Y:S01]  /*0150*/  IMAD.IADD R5, R5, 0x1, R7 ;  /* 0x0000000105057824 */ /* 0x000fe200078e0207 */
[----:B------:R-:W-:-:S04]  /*0160*/  LEA R6, P0, R4, UR14, 0x2 ;  /* 0x0000000e04067c11 */ /* 0x000fc8000f8010ff */
[----:B------:R-:W-:Y:S01]  /*0170*/  LEA.HI.X R7, R4, UR15, R5, 0x2, P0 ;  /* 0x0000000f04077c11 */ /* 0x000fe200080f1405 */
[----:B------:R-:W-:Y:S01]  /*0180*/  IMAD.MOV.U32 R5, RZ, RZ, 0x3f800000 ;  /* 0x3f800000ff057424 */ /* 0x000fe200078e00ff */
[----:B------:R-:W-:-:S04]  /*0190*/  IADD3 R0, P0, PT, R0, UR4, RZ ;  /* 0x0000000400007c10 */ /* 0x000fc8000ff1e0ff */
[----:B------:R0:W-:Y:S01]  /*01a0*/  STG.E desc[UR6][R6.64], R5 ;  /* 0x0000000506007986 */ /* 0x0001e2000c101906 */
[----:B------:R-:W-:Y:S01]  /*01b0*/  IMAD.X R9, RZ, RZ, R9, P0 ;  /* 0x000000ffff097224 */ /* 0x000fe200000e0609 */
[----:B------:R-:W-:-:S04]  /*01c0*/  ISETP.GE.U32.AND P0, PT, R0, UR8, PT ;  /* 0x0000000800007c0c */ /* 0x000fc8000bf06070 */
[----:B------:R-:W-:-:S13]  /*01d0*/  ISETP.GE.U32.AND.EX P0, PT, R9, UR9, PT, P0 ;  /* 0x0000000909007c0c */ /* 0x000fda000bf06100 */
[----:B0-----:R-:W-:Y:S05]  /*01e0*/  @!P0 BRA `(.L_x_0) ;  /* 0xfffffffc00c08947 */ /* 0x001fea000383ffff */
[----:B------:R-:W-:Y:S05]  /*01f0*/  EXIT ;  /* 0x000000000000794d */ /* 0x000fea0003800000 */
.L_x_1:
[----:B------:R-:W-:-:S00]  /*0200*/  BRA `(.L_x_1) ;  /* 0xfffffffc00fc7947 */ /* 0x000fc0000383ffff */
[----:B------:R-:W-:-:S00]  /*0210*/  NOP ;  /* 0x0000000000007918 */ /* 0x000fc00000000000 */
        /* <DEDUP_REMOVED lines=14> */
.L_x_2:


//--------------------- .nv.shared.reserved.0     --------------------------
	.section	.nv.shared.reserved.0,"aw",@nobits
	.weak		__nv_reservedSMEM_offset_0_alias
	.size		__nv_reservedSMEM_offset_0_alias, 0, 64
	.other		__nv_reservedSMEM_offset_0_alias,@"STO_CUDA_RESERVED_SHARED STV_DEFAULT"
__nv_reservedSMEM_offset_0_alias:
	.zero		0
	.zero		64


//--------------------- .nv.global                --------------------------
	.section	.nv.global,"aw",@nobits
	.align	8
.nv.global:
	.type		_ZTVN10__cxxabiv120__si_class_type_infoE,@object
	.size		_ZTVN10__cxxabiv120__si_class_type_infoE,(_ZTTNSt7__cxx1119basic_ostringstreamIcSt11char_traitsIcESaIcEEE - _ZTVN10__cxxabiv120__si_class_type_infoE)
_ZTVN10__cxxabiv120__si_class_type_infoE:
	.zero		8
	.type		_ZTTNSt7__cxx1119basic_ostringstreamIcSt11char_traitsIcESaIcEEE,@object
	.size		_ZTTNSt7__cxx1119basic_ostringstreamIcSt11char_traitsIcESaIcEEE,(_ZTVN10__cxxabiv120__function_type_infoE - _ZTTNSt7__cxx1119basic_ostringstreamIcSt11char_traitsIcESaIcEEE)
_ZTTNSt7__cxx1119basic_ostringstreamIcSt11char_traitsIcESaIcEEE:
	.zero		8
	.type		_ZTVN10__cxxabiv120__function_type_infoE,@object
	.size		_ZTVN10__cxxabiv120__function_type_infoE,(_ZTTSo - _ZTVN10__cxxabiv120__function_type_infoE)
_ZTVN10__cxxabiv120__function_type_infoE:
	.zero		8
	.type		_ZTTSo,@object
	.size		_ZTTSo,(_ZTVN10__cxxabiv119__pointer_type_infoE - _ZTTSo)
_ZTTSo:
	.zero		8
	.type		_ZTVN10__cxxabiv119__pointer_type_infoE,@object
	.size		_ZTVN10__cxxabiv119__pointer_type_infoE,(_ZTVN10__cxxabiv117__class_type_infoE - _ZTVN10__cxxabiv119__pointer_type_infoE)
_ZTVN10__cxxabiv119__pointer_type_infoE:
	.zero		8
	.type		_ZTVN10__cxxabiv117__class_type_infoE,@object
	.size		_ZTVN10__cxxabiv117__class_type_infoE,(_ZTVSt9basic_iosIcSt11char_traitsIcEE - _ZTVN10__cxxabiv117__class_type_infoE)
_ZTVN10__cxxabiv117__class_type_infoE:
	.zero		8
	.type		_ZTVSt9basic_iosIcSt11char_traitsIcEE,@object
	.size		_ZTVSt9basic_iosIcSt11char_traitsIcEE,(_ZTVN3c1020intrusive_ptr_targetE - _ZTVSt9basic_iosIcSt11char_traitsIcEE)
_ZTVSt9basic_iosIcSt11char_traitsIcEE:
	.zero		32
	.type		_ZTVN3c1020intrusive_ptr_targetE,@object
	.size		_ZTVN3c1020intrusive_ptr_targetE,(_ZTVN3c105ErrorE - _ZTVN3c1020intrusive_ptr_targetE)
_ZTVN3c1020intrusive_ptr_targetE:
	.zero		40
	.type		_ZTVN3c105ErrorE,@object
	.size		_ZTVN3c105ErrorE,(_ZTVN3c1011StorageImplE - _ZTVN3c105ErrorE)
_ZTVN3c105ErrorE:
	.zero		40
	.type		_ZTVN3c1011StorageImplE,@object
	.size		_ZTVN3c1011StorageImplE,(_ZTVSt15basic_streambufIcSt11char_traitsIcEE - _ZTVN3c1011StorageImplE)
_ZTVN3c1011StorageImplE:
	.zero		40
	.type		_ZTVSt15basic_streambufIcSt11char_traitsIcEE,@object
	.size		_ZTVSt15basic_streambufIcSt11char_traitsIcEE,(_ZTVNSt7__cxx1115basic_stringbufIcSt11char_traitsIcESaIcEEE - _ZTVSt15basic_streambufIcSt11char_traitsIcEE)
_ZTVSt15basic_streambufIcSt11char_traitsIcEE:
	.zero		128
	.type		_ZTVNSt7__cxx1115basic_stringbufIcSt11char_traitsIcESaIcEEE,@object
	.size		_ZTVNSt7__cxx1115basic_stringbufIcSt11char_traitsIcESaIcEEE,(_ZTVN6caffe28OperatorINS_11CUDAContextEEE - _ZTVNSt7__cxx1115basic_stringbufIcSt11char_traitsIcESaIcEEE)
_ZTVNSt7__cxx1115basic_stringbufIcSt11char_traitsIcESaIcEEE:
	.zero		128
	.type		_ZTVN6caffe28OperatorINS_11CUDAContextEEE,@object
	.size		_ZTVN6caffe28OperatorINS_11CUDAContextEEE,(_ZTVN6caffe28OneHotOpINS_11CUDAContextEEE - _ZTVN6caffe28OperatorINS_11CUDAContextEEE)
_ZTVN6caffe28OperatorINS_11CUDAContextEEE:
	.zero		136
	.type		_ZTVN6caffe28OneHotOpINS_11CUDAContextEEE,@object
	.size		_ZTVN6caffe28OneHotOpINS_11CUDAContextEEE,(.L_13 - _ZTVN6caffe28OneHotOpINS_11CUDAContextEEE)
_ZTVN6caffe28OneHotOpINS_11CUDAContextEEE:
	.zero		136
.L_13:


//--------------------- .nv.constant0._ZN6caffe214OneHotOpKernelEllPKlPf --------------------------
	.section	.nv.constant0._ZN6caffe214OneHotOpKernelEllPKlPf,"a",@progbits
	.sectionflags	@""
	.align	4
.nv.constant0._ZN6caffe214OneHotOpKernelEllPKlPf:
	.zero		928


//--------------------- SYMBOLS --------------------------

	.type		.nv.reservedSmem.offset0,@object
	.size		.nv.reservedSmem.offset0,0x4
